//
// Generated by NVIDIA NVVM Compiler
//
// Compiler Build ID: CL-36424714
// Cuda compilation tools, release 13.0, V13.0.88
// Based on NVVM 20.0.0
//

.version 9.0
.target sm_100
.address_size 64

	// .globl	_Z10cuda_dgemmiPfS_S_

.visible .entry _Z10cuda_dgemmiPfS_S_(
	.param .u32 _Z10cuda_dgemmiPfS_S__param_0,
	.param .u64 .ptr .align 1 _Z10cuda_dgemmiPfS_S__param_1,
	.param .u64 .ptr .align 1 _Z10cuda_dgemmiPfS_S__param_2,
	.param .u64 .ptr .align 1 _Z10cuda_dgemmiPfS_S__param_3
)
{
	.reg .pred 	%p<10>;
	.reg .b32 	%r<43>;
	.reg .b32 	%f<67>;
	.reg .b64 	%rd<60>;

	ld.param.u32 	%r18, [_Z10cuda_dgemmiPfS_S__param_0];
	ld.param.u64 	%rd13, [_Z10cuda_dgemmiPfS_S__param_1];
	ld.param.u64 	%rd14, [_Z10cuda_dgemmiPfS_S__param_2];
	cvta.to.global.u64 	%rd1, %rd14;
	cvta.to.global.u64 	%rd2, %rd13;
	mov.u32 	%r19, %ctaid.x;
	mov.u32 	%r20, %ntid.x;
	mov.u32 	%r21, %tid.x;
	mad.lo.s32 	%r1, %r19, %r20, %r21;
	mov.u32 	%r22, %ctaid.y;
	mov.u32 	%r23, %ntid.y;
	mov.u32 	%r24, %tid.y;
	mad.lo.s32 	%r25, %r22, %r23, %r24;
	max.s32 	%r26, %r1, %r25;
	setp.ge.s32 	%p1, %r26, %r18;
	@%p1 bra 	$L__BB0_13;
	mul.lo.s32 	%r3, %r18, %r25;
	and.b32  	%r4, %r18, 7;
	setp.lt.u32 	%p2, %r18, 8;
	mov.f32 	%f66, 0f00000000;
	mov.b32 	%r41, 0;
	@%p2 bra 	$L__BB0_4;
	and.b32  	%r28, %r18, 2147483640;
	neg.s32 	%r39, %r28;
	mul.wide.s32 	%rd3, %r18, 28;
	mul.wide.s32 	%rd4, %r18, 24;
	mul.wide.s32 	%rd5, %r18, 20;
	mul.wide.s32 	%rd6, %r18, 16;
	mul.wide.s32 	%rd7, %r18, 12;
	mul.wide.s32 	%rd8, %r18, 8;
	mul.wide.u32 	%rd15, %r3, 4;
	add.s64 	%rd16, %rd15, %rd1;
	add.s64 	%rd59, %rd16, 16;
	mov.f32 	%f66, 0f00000000;
	mov.u32 	%r38, %r1;
$L__BB0_3:
	.pragma "nounroll";
	and.b32  	%r41, %r18, 2147483640;
	mul.wide.s32 	%rd17, %r38, 4;
	add.s64 	%rd18, %rd2, %rd17;
	ld.global.f32 	%f16, [%rd18];
	ld.global.f32 	%f17, [%rd59+-16];
	fma.rn.f32 	%f18, %f16, %f17, %f66;
	mul.wide.s32 	%rd19, %r18, 4;
	add.s64 	%rd20, %rd18, %rd19;
	ld.global.f32 	%f19, [%rd20];
	ld.global.f32 	%f20, [%rd59+-12];
	fma.rn.f32 	%f21, %f19, %f20, %f18;
	add.s64 	%rd21, %rd18, %rd8;
	ld.global.f32 	%f22, [%rd21];
	ld.global.f32 	%f23, [%rd59+-8];
	fma.rn.f32 	%f24, %f22, %f23, %f21;
	add.s64 	%rd22, %rd18, %rd7;
	ld.global.f32 	%f25, [%rd22];
	ld.global.f32 	%f26, [%rd59+-4];
	fma.rn.f32 	%f27, %f25, %f26, %f24;
	add.s64 	%rd23, %rd18, %rd6;
	ld.global.f32 	%f28, [%rd23];
	ld.global.f32 	%f29, [%rd59];
	fma.rn.f32 	%f30, %f28, %f29, %f27;
	add.s64 	%rd24, %rd18, %rd5;
	ld.global.f32 	%f31, [%rd24];
	ld.global.f32 	%f32, [%rd59+4];
	fma.rn.f32 	%f33, %f31, %f32, %f30;
	add.s64 	%rd25, %rd18, %rd4;
	ld.global.f32 	%f34, [%rd25];
	ld.global.f32 	%f35, [%rd59+8];
	fma.rn.f32 	%f36, %f34, %f35, %f33;
	add.s64 	%rd26, %rd18, %rd3;
	ld.global.f32 	%f37, [%rd26];
	ld.global.f32 	%f38, [%rd59+12];
	fma.rn.f32 	%f66, %f37, %f38, %f36;
	add.s32 	%r39, %r39, 8;
	shl.b32 	%r29, %r18, 3;
	add.s32 	%r38, %r38, %r29;
	add.s64 	%rd59, %rd59, 32;
	setp.ne.s32 	%p3, %r39, 0;
	@%p3 bra 	$L__BB0_3;
$L__BB0_4:
	setp.eq.s32 	%p4, %r4, 0;
	@%p4 bra 	$L__BB0_12;
	and.b32  	%r12, %r18, 3;
	setp.lt.u32 	%p5, %r4, 4;
	@%p5 bra 	$L__BB0_7;
	mad.lo.s32 	%r30, %r41, %r18, %r1;
	mul.wide.s32 	%rd27, %r30, 4;
	add.s64 	%rd28, %rd2, %rd27;
	ld.global.f32 	%f40, [%rd28];
	add.s32 	%r31, %r41, %r3;
	mul.wide.u32 	%rd29, %r31, 4;
	add.s64 	%rd30, %rd1, %rd29;
	ld.global.f32 	%f41, [%rd30];
	fma.rn.f32 	%f42, %f40, %f41, %f66;
	mul.wide.s32 	%rd31, %r18, 4;
	add.s64 	%rd32, %rd28, %rd31;
	ld.global.f32 	%f43, [%rd32];
	cvt.u64.u32 	%rd33, %r3;
	cvt.u64.u32 	%rd34, %r41;
	add.s64 	%rd35, %rd34, %rd33;
	shl.b64 	%rd36, %rd35, 2;
	add.s64 	%rd37, %rd1, %rd36;
	ld.global.f32 	%f44, [%rd37+4];
	fma.rn.f32 	%f45, %f43, %f44, %f42;
	add.s64 	%rd38, %rd32, %rd31;
	ld.global.f32 	%f46, [%rd38];
	ld.global.f32 	%f47, [%rd37+8];
	fma.rn.f32 	%f48, %f46, %f47, %f45;
	add.s64 	%rd39, %rd38, %rd31;
	ld.global.f32 	%f49, [%rd39];
	ld.global.f32 	%f50, [%rd37+12];
	fma.rn.f32 	%f66, %f49, %f50, %f48;
	add.s32 	%r41, %r41, 4;
$L__BB0_7:
	setp.eq.s32 	%p6, %r12, 0;
	@%p6 bra 	$L__BB0_12;
	setp.eq.s32 	%p7, %r12, 1;
	@%p7 bra 	$L__BB0_10;
	mad.lo.s32 	%r32, %r41, %r18, %r1;
	mul.wide.s32 	%rd40, %r32, 4;
	add.s64 	%rd41, %rd2, %rd40;
	ld.global.f32 	%f52, [%rd41];
	add.s32 	%r33, %r41, %r3;
	mul.wide.u32 	%rd42, %r33, 4;
	add.s64 	%rd43, %rd1, %rd42;
	ld.global.f32 	%f53, [%rd43];
	fma.rn.f32 	%f54, %f52, %f53, %f66;
	mul.wide.s32 	%rd44, %r18, 4;
	add.s64 	%rd45, %rd41, %rd44;
	ld.global.f32 	%f55, [%rd45];
	cvt.u64.u32 	%rd46, %r3;
	cvt.u64.u32 	%rd47, %r41;
	add.s64 	%rd48, %rd47, %rd46;
	shl.b64 	%rd49, %rd48, 2;
	add.s64 	%rd50, %rd1, %rd49;
	ld.global.f32 	%f56, [%rd50+4];
	fma.rn.f32 	%f66, %f55, %f56, %f54;
	add.s32 	%r41, %r41, 2;
$L__BB0_10:
	and.b32  	%r34, %r18, 1;
	setp.eq.b32 	%p8, %r34, 1;
	not.pred 	%p9, %p8;
	@%p9 bra 	$L__BB0_12;
	mad.lo.s32 	%r35, %r41, %r18, %r1;
	mul.wide.s32 	%rd51, %r35, 4;
	add.s64 	%rd52, %rd2, %rd51;
	ld.global.f32 	%f57, [%rd52];
	add.s32 	%r36, %r41, %r3;
	mul.wide.u32 	%rd53, %r36, 4;
	add.s64 	%rd54, %rd1, %rd53;
	ld.global.f32 	%f58, [%rd54];
	fma.rn.f32 	%f66, %f57, %f58, %f66;
$L__BB0_12:
	ld.param.u64 	%rd58, [_Z10cuda_dgemmiPfS_S__param_3];
	add.s32 	%r37, %r3, %r1;
	cvta.to.global.u64 	%rd55, %rd58;
	mul.wide.s32 	%rd56, %r37, 4;
	add.s64 	%rd57, %rd55, %rd56;
	st.global.f32 	[%rd57], %f66;
$L__BB0_13:
	ret;

}


// ===== COMPILED SASS (sm_100) =====

	.target	sm_100

	.elftype	@"ET_EXEC"


//--------------------- .note.nv.tkinfo           --------------------------
	.section	.note.nv.tkinfo,"",@"SHT_NOTE"
	.sectionflags	@"SHF_NOTE_NV_TKINFO"
	.tkinfo
        /*0018*/ 	.word	0x00000002
        /*0030*/ 	.string	""
        /*0030*/ 	.string	"ptxas"
        /*0030*/ 	.string	"Cuda compilation tools, release 13.0, V13.0.88"
        /*0030*/ 	.string	"Build cuda_13.0.r13.0/compiler.36424714_0"
        /*0030*/ 	.string	"-arch sm_100 -m 64 "



//--------------------- .note.nv.cuinfo           --------------------------
	.section	.note.nv.cuinfo,"",@"SHT_NOTE"
	.sectionflags	@"SHF_NOTE_NV_CUINFO"
        /*0018*/ 	.short	0x0002
        /*001a*/ 	.short	0x0064
        /*001c*/ 	.short	0x0082
	.zero		2


//--------------------- .nv.info                  --------------------------
	.section	.nv.info,"",@"SHT_CUDA_INFO"
	.align	4


	//----- nvinfo : EIATTR_REGCOUNT
	.align		4
        /*0000*/ 	.byte	0x04, 0x2f
        /*0002*/ 	.short	(.L_1 - .L_0)
	.align		4
.L_0:
        /*0004*/ 	.word	index@(_Z10cuda_dgemmiPfS_S_)
        /*0008*/ 	.word	0x00000020


	//----- nvinfo : EIATTR_FRAME_SIZE
	.align		4
.L_1:
        /*000c*/ 	.byte	0x04, 0x11
        /*000e*/ 	.short	(.L_3 - .L_2)
	.align		4
.L_2:
        /*0010*/ 	.word	index@(_Z10cuda_dgemmiPfS_S_)
        /*0014*/ 	.word	0x00000000


	//----- nvinfo : EIATTR_MIN_STACK_SIZE
	.align		4
.L_3:
        /*0018*/ 	.byte	0x04, 0x12
        /*001a*/ 	.short	(.L_5 - .L_4)
	.align		4
.L_4:
        /*001c*/ 	.word	index@(_Z10cuda_dgemmiPfS_S_)
        /*0020*/ 	.word	0x00000000
.L_5:


//--------------------- .nv.compat                --------------------------
	.section	.nv.compat,"",@"SHT_CUDA_COMPAT_INFO"
	.align	4
        /*0000*/ 	.byte	0x02, 0x09, 0x00, 0x00, 0x02, 0x02, 0x01, 0x00, 0x02, 0x05, 0x05, 0x00, 0x03, 0x07, 0x01, 0x01
        /*0010*/ 	.byte	0x02, 0x03, 0x00, 0x00, 0x02, 0x06, 0x01, 0x00, 0x04, 0x0b, 0x08, 0x00, 0x09, 0x00, 0x00, 0x00
        /*0020*/ 	.byte	0x00, 0x00, 0x00, 0x00


//--------------------- .nv.info._Z10cuda_dgemmiPfS_S_ --------------------------
	.section	.nv.info._Z10cuda_dgemmiPfS_S_,"",@"SHT_CUDA_INFO"
	.sectionflags	@""
	.align	4


	//----- nvinfo : EIATTR_CUDA_API_VERSION
	.align		4
        /*0000*/ 	.byte	0x04, 0x37
        /*0002*/ 	.short	(.L_7 - .L_6)
.L_6:
        /*0004*/ 	.word	0x00000082


	//----- nvinfo : EIATTR_KPARAM_INFO
	.align		4
.L_7:
        /*0008*/ 	.byte	0x04, 0x17
        /*000a*/ 	.short	(.L_9 - .L_8)
.L_8:
        /*000c*/ 	.word	0x00000000
        /*0010*/ 	.short	0x0003
        /*0012*/ 	.short	0x0018
        /*0014*/ 	.byte	0x00, 0xf5, 0x21, 0x00


	//----- nvinfo : EIATTR_KPARAM_INFO
	.align		4
.L_9:
        /*0018*/ 	.byte	0x04, 0x17
        /*001a*/ 	.short	(.L_11 - .L_10)
.L_10:
        /*001c*/ 	.word	0x00000000
        /*0020*/ 	.short	0x0002
        /*0022*/ 	.short	0x0010
        /*0024*/ 	.byte	0x00, 0xf5, 0x21, 0x00


	//----- nvinfo : EIATTR_KPARAM_INFO
	.align		4
.L_11:
        /*0028*/ 	.byte	0x04, 0x17
        /*002a*/ 	.short	(.L_13 - .L_12)
.L_12:
        /*002c*/ 	.word	0x00000000
        /*0030*/ 	.short	0x0001
        /*0032*/ 	.short	0x0008
        /*0034*/ 	.byte	0x00, 0xf5, 0x21, 0x00


	//----- nvinfo : EIATTR_KPARAM_INFO
	.align		4
.L_13:
        /*0038*/ 	.byte	0x04, 0x17
        /*003a*/ 	.short	(.L_15 - .L_14)
.L_14:
        /*003c*/ 	.word	0x00000000
        /*0040*/ 	.short	0x0000
        /*0042*/ 	.short	0x0000
        /*0044*/ 	.byte	0x00, 0xf0, 0x11, 0x00


	//----- nvinfo : EIATTR_SPARSE_MMA_MASK
	.align		4
.L_15:
        /*0048*/ 	.byte	0x03, 0x50
        /*004a*/ 	.short	0x0000


	//----- nvinfo : EIATTR_MAXREG_COUNT
	.align		4
        /*004c*/ 	.byte	0x03, 0x1b
        /*004e*/ 	.short	0x00ff


	//----- nvinfo : EIATTR_MERCURY_ISA_VERSION
	.align		4
        /*0050*/ 	.byte	0x03, 0x5f
        /*0052*/ 	.short	0x0101


	//----- nvinfo : EIATTR_VRC_CTA_INIT_COUNT
	.align		4
        /*0054*/ 	.byte	0x02, 0x4a
	.zero		1
	.zero		1


	//----- nvinfo : EIATTR_EXIT_INSTR_OFFSETS
	.align		4
        /*0058*/ 	.byte	0x04, 0x1c
        /*005a*/ 	.short	(.L_17 - .L_16)


	//   ....[0]....
.L_16:
        /*005c*/ 	.word	0x000000c0


	//   ....[1]....
        /*0060*/ 	.word	0x00000890


	//----- nvinfo : EIATTR_CBANK_PARAM_SIZE
	.align		4
.L_17:
        /*0064*/ 	.byte	0x03, 0x19
        /*0066*/ 	.short	0x0020


	//----- nvinfo : EIATTR_PARAM_CBANK
	.align		4
        /*0068*/ 	.byte	0x04, 0x0a
        /*006a*/ 	.short	(.L_19 - .L_18)
	.align		4
.L_18:
        /*006c*/ 	.word	index@(.nv.constant0._Z10cuda_dgemmiPfS_S_)
        /*0070*/ 	.short	0x0380
        /*0072*/ 	.short	0x0020


	//----- nvinfo : EIATTR_SW_WAR
	.align		4
.L_19:
        /*0074*/ 	.byte	0x04, 0x36
        /*0076*/ 	.short	(.L_21 - .L_20)
.L_20:
        /*0078*/ 	.word	0x00000008
.L_21:


//--------------------- .nv.callgraph             --------------------------
	.section	.nv.callgraph,"",@"SHT_CUDA_CALLGRAPH"
	.align	4
	.sectionentsize	8
	.align		4
        /*0000*/ 	.word	0x00000000
	.align		4
        /*0004*/ 	.word	0xffffffff
	.align		4
        /*0008*/ 	.word	0x00000000
	.align		4
        /*000c*/ 	.word	0xfffffffe
	.align		4
        /*0010*/ 	.word	0x00000000
	.align		4
        /*0014*/ 	.word	0xfffffffd
	.align		4
        /*0018*/ 	.word	0x00000000
	.align		4
        /*001c*/ 	.word	0xfffffffc


//--------------------- .text._Z10cuda_dgemmiPfS_S_ --------------------------
	.section	.text._Z10cuda_dgemmiPfS_S_,"ax",@progbits
	.align	128
        .global         _Z10cuda_dgemmiPfS_S_
        .type           _Z10cuda_dgemmiPfS_S_,@function
        .size           _Z10cuda_dgemmiPfS_S_,(.L_x_5 - _Z10cuda_dgemmiPfS_S_)
        .other          _Z10cuda_dgemmiPfS_S_,@"STO_CUDA_ENTRY STV_DEFAULT"
_Z10cuda_dgemmiPfS_S_:
.text._Z10cuda_dgemmiPfS_S_:
[----:B------:R-:W-:Y:S01]  /*0000*/  LDC R1, c[0x0][0x37c] ;  /* 0x0000df00ff017b82 */ /* 0x000fe20000000800 */
[----:B------:R-:W0:Y:S07]  /*0010*/  S2R R3, SR_TID.X ;  /* 0x0000000000037919 */ /* 0x000e2e0000002100 */
[----:B------:R-:W0:Y:S01]  /*0020*/  LDC R0, c[0x0][0x360] ;  /* 0x0000d800ff007b82 */ /* 0x000e220000000800 */
[----:B------:R-:W1:Y:S07]  /*0030*/  S2R R2, SR_TID.Y ;  /* 0x0000000000027919 */ /* 0x000e6e0000002200 */
[----:B------:R-:W0:Y:S08]  /*0040*/  S2UR UR4, SR_CTAID.X ;  /* 0x00000000000479c3 */ /* 0x000e300000002500 */
[----:B------:R-:W1:Y:S08]  /*0050*/  S2UR UR5, SR_CTAID.Y ;  /* 0x00000000000579c3 */ /* 0x000e700000002600 */
[----:B------:R-:W1:Y:S08]  /*0060*/  LDC R19, c[0x0][0x364] ;  /* 0x0000d900ff137b82 */ /* 0x000e700000000800 */
[----:B------:R-:W2:Y:S01]  /*0070*/  LDC R17, c[0x0][0x380] ;  /* 0x0000e000ff117b82 */ /* 0x000ea20000000800 */
[----:B0-----:R-:W-:-:S02]  /*0080*/  IMAD R0, R0, UR4, R3 ;  /* 0x0000000400007c24 */ /* 0x001fc4000f8e0203 */
[----:B-1----:R-:W-:-:S05]  /*0090*/  IMAD R19, R19, UR5, R2 ;  /* 0x0000000513137c24 */ /* 0x002fca000f8e0202 */
[----:B------:R-:W-:-:S04]  /*00a0*/  VIMNMX R2, PT, PT, R0, R19, !PT ;  /* 0x0000001300027248 */ /* 0x000fc80007fe0100 */
[----:B--2---:R-:W-:-:S13]  /*00b0*/  ISETP.GE.AND P0, PT, R2, R17, PT ;  /* 0x000000110200720c */ /* 0x004fda0003f06270 */
[----:B------:R-:W-:Y:S05]  /*00c0*/  @P0 EXIT ;  /* 0x000000000000094d */ /* 0x000fea0003800000 */
[----:B------:R-:W-:Y:S01]  /*00d0*/  ISETP.GE.U32.AND P0, PT, R17, 0x8, PT ;  /* 0x000000081100780c */ /* 0x000fe20003f06070 */
[----:B------:R-:W0:Y:S01]  /*00e0*/  LDCU.64 UR4, c[0x0][0x358] ;  /* 0x00006b00ff0477ac */ /* 0x000e220008000a00 */
[----:B------:R-:W-:Y:S02]  /*00f0*/  HFMA2 R22, -RZ, RZ, 0, 0 ;  /* 0x00000000ff167431 */ /* 0x000fe400000001ff */
[----:B------:R-:W-:Y:S01]  /*0100*/  IMAD R19, R19, R17, RZ ;  /* 0x0000001113137224 */ /* 0x000fe200078e02ff */
[----:B------:R-:W-:Y:S02]  /*0110*/  LOP3.LUT R26, R17, 0x7, RZ, 0xc0, !PT ;  /* 0x00000007111a7812 */ /* 0x000fe400078ec0ff */
[----:B------:R-:W-:-:S06]  /*0120*/  MOV R20, RZ ;  /* 0x000000ff00147202 */ /* 0x000fcc0000000f00 */
[----:B------:R-:W-:Y:S05]  /*0130*/  @!P0 BRA `(.L_x_0) ;  /* 0x0000000000c08947 */ /* 0x000fea0003800000 */
[----:B------:R-:W1:Y:S01]  /*0140*/  LDC.64 R2, c[0x0][0x390] ;  /* 0x0000e400ff027b82 */ /* 0x000e620000000a00 */
[----:B------:R-:W-:Y:S02]  /*0150*/  LOP3.LUT R20, R17, 0x7ffffff8, RZ, 0xc0, !PT ;  /* 0x7ffffff811147812 */ /* 0x000fe400078ec0ff */
[----:B------:R-:W-:Y:S02]  /*0160*/  MOV R22, RZ ;  /* 0x000000ff00167202 */ /* 0x000fe40000000f00 */
[----:B------:R-:W-:Y:S02]  /*0170*/  MOV R16, R0 ;  /* 0x0000000000107202 */ /* 0x000fe40000000f00 */
[----:B------:R-:W-:Y:S01]  /*0180*/  IADD3 R21, PT, PT, -R20, RZ, RZ ;  /* 0x000000ff14157210 */ /* 0x000fe20007ffe1ff */
[----:B-1----:R-:W-:-:S03]  /*0190*/  IMAD.WIDE.U32 R2, R19, 0x4, R2 ;  /* 0x0000000413027825 */ /* 0x002fc600078e0002 */
[----:B------:R-:W-:-:S04]  /*01a0*/  IADD3 R6, P0, PT, R2, 0x10, RZ ;  /* 0x0000001002067810 */ /* 0x000fc80007f1e0ff */
[----:B------:R-:W-:-:S09]  /*01b0*/  IADD3.X R3, PT, PT, RZ, R3, RZ, P0, !PT ;  /* 0x00000003ff037210 */ /* 0x000fd200007fe4ff */
.L_x_1:
[----:B------:R-:W1:Y:S01]  /*01c0*/  LDC.64 R4, c[0x0][0x388] ;  /* 0x0000e200ff047b82 */ /* 0x000e620000000a00 */
[----:B------:R-:W-:-:S05]  /*01d0*/  MOV R2, R6 ;  /* 0x0000000600027202 */ /* 0x000fca0000000f00 */
[----:B0-----:R-:W2:Y:S04]  /*01e0*/  LDG.E R18, desc[UR4][R2.64+-0x10] ;  /* 0xfffff00402127981 */ /* 0x001ea8000c1e1900 */
[----:B------:R-:W3:Y:S04]  /*01f0*/  LDG.E R25, desc[UR4][R2.64+-0xc] ;  /* 0xfffff40402197981 */ /* 0x000ee8000c1e1900 */
[----:B------:R-:W4:Y:S04]  /*0200*/  LDG.E R27, desc[UR4][R2.64+-0x8] ;  /* 0xfffff804021b7981 */ /* 0x000f28000c1e1900 */
[----:B------:R-:W5:Y:S04]  /*0210*/  LDG.E R29, desc[UR4][R2.64+-0x4] ;  /* 0xfffffc04021d7981 */ /* 0x000f68000c1e1900 */
[----:B------:R-:W5:Y:S01]  /*0220*/  LDG.E R28, desc[UR4][R2.64] ;  /* 0x00000004021c7981 */ /* 0x000f62000c1e1900 */
[----:B-1----:R-:W-:-:S05]  /*0230*/  IMAD.WIDE R4, R16, 0x4, R4 ;  /* 0x0000000410047825 */ /* 0x002fca00078e0204 */
[----:B------:R-:W2:Y:S01]  /*0240*/  LDG.E R23, desc[UR4][R4.64] ;  /* 0x0000000404177981 */ /* 0x000ea2000c1e1900 */
[----:B------:R-:W-:-:S04]  /*0250*/  IMAD.WIDE R14, R17, 0x4, R4 ;  /* 0x00000004110e7825 */ /* 0x000fc800078e0204 */
[C-C-:B------:R-:W-:Y:S01]  /*0260*/  IMAD.WIDE R6, R17.reuse, 0x8, R4.reuse ;  /* 0x0000000811067825 */ /* 0x140fe200078e0204 */
[----:B------:R0:W3:Y:S03]  /*0270*/  LDG.E R24, desc[UR4][R14.64] ;  /* 0x000000040e187981 */ /* 0x0000e6000c1e1900 */
[C-C-:B------:R-:W-:Y:S02]  /*0280*/  IMAD.WIDE R8, R17.reuse, 0xc, R4.reuse ;  /* 0x0000000c11087825 */ /* 0x140fe400078e0204 */
[----:B------:R-:W4:Y:S02]  /*0290*/  LDG.E R6, desc[UR4][R6.64] ;  /* 0x0000000406067981 */ /* 0x000f24000c1e1900 */
[C-C-:B------:R-:W-:Y:S02]  /*02a0*/  IMAD.WIDE R10, R17.reuse, 0x10, R4.reuse ;  /* 0x00000010110a7825 */ /* 0x140fe400078e0204 */
[----:B------:R-:W5:Y:S02]  /*02b0*/  LDG.E R8, desc[UR4][R8.64] ;  /* 0x0000000408087981 */ /* 0x000f64000c1e1900 */
[----:B------:R-:W-:-:S02]  /*02c0*/  IMAD.WIDE R12, R17, 0x14, R4 ;  /* 0x00000014110c7825 */ /* 0x000fc400078e0204 */
[----:B------:R-:W5:Y:S02]  /*02d0*/  LDG.E R10, desc[UR4][R10.64] ;  /* 0x000000040a0a7981 */ /* 0x000f64000c1e1900 */
[C-C-:B0-----:R-:W-:Y:S02]  /*02e0*/  IMAD.WIDE R14, R17.reuse, 0x18, R4.reuse ;  /* 0x00000018110e7825 */ /* 0x141fe400078e0204 */
[----:B------:R-:W5:Y:S02]  /*02f0*/  LDG.E R12, desc[UR4][R12.64] ;  /* 0x000000040c0c7981 */ /* 0x000f64000c1e1900 */
[----:B------:R-:W-:Y:S02]  /*0300*/  IMAD.WIDE R4, R17, 0x1c, R4 ;  /* 0x0000001c11047825 */ /* 0x000fe400078e0204 */
[----:B------:R-:W5:Y:S04]  /*0310*/  LDG.E R7, desc[UR4][R2.64+0x4] ;  /* 0x0000040402077981 */ /* 0x000f68000c1e1900 */
[----:B------:R-:W5:Y:S04]  /*0320*/  LDG.E R14, desc[UR4][R14.64] ;  /* 0x000000040e0e7981 */ /* 0x000f68000c1e1900 */
[----:B------:R-:W5:Y:S04]  /*0330*/  LDG.E R9, desc[UR4][R2.64+0x8] ;  /* 0x0000080402097981 */ /* 0x000f68000c1e1900 */
[----:B------:R-:W5:Y:S04]  /*0340*/  LDG.E R4, desc[UR4][R4.64] ;  /* 0x0000000404047981 */ /* 0x000f68000c1e1900 */
[----:B------:R0:W5:Y:S01]  /*0350*/  LDG.E R11, desc[UR4][R2.64+0xc] ;  /* 0x00000c04020b7981 */ /* 0x000162000c1e1900 */
[----:B------:R-:W-:-:S04]  /*0360*/  IADD3 R21, PT, PT, R21, 0x8, RZ ;  /* 0x0000000815157810 */ /* 0x000fc80007ffe0ff */
[----:B------:R-:W-:Y:S02]  /*0370*/  ISETP.NE.AND P0, PT, R21, RZ, PT ;  /* 0x000000ff1500720c */ /* 0x000fe40003f05270 */
[----:B------:R-:W-:Y:S01]  /*0380*/  LEA R16, R17, R16, 0x3 ;  /* 0x0000001011107211 */ /* 0x000fe200078e18ff */
[----:B--2---:R-:W-:-:S04]  /*0390*/  FFMA R23, R23, R18, R22 ;  /* 0x0000001217177223 */ /* 0x004fc80000000016 */
[----:B---3--:R-:W-:-:S04]  /*03a0*/  FFMA R23, R24, R25, R23 ;  /* 0x0000001918177223 */ /* 0x008fc80000000017 */
[----:B----4-:R-:W-:-:S04]  /*03b0*/  FFMA R23, R6, R27, R23 ;  /* 0x0000001b06177223 */ /* 0x010fc80000000017 */
[----:B-----5:R-:W-:-:S04]  /*03c0*/  FFMA R23, R8, R29, R23 ;  /* 0x0000001d08177223 */ /* 0x020fc80000000017 */
[----:B------:R-:W-:Y:S01]  /*03d0*/  FFMA R23, R10, R28, R23 ;  /* 0x0000001c0a177223 */ /* 0x000fe20000000017 */
[----:B------:R-:W-:-:S03]  /*03e0*/  IADD3 R6, P1, PT, R2, 0x20, RZ ;  /* 0x0000002002067810 */ /* 0x000fc60007f3e0ff */
[----:B------:R-:W-:Y:S01]  /*03f0*/  FFMA R7, R12, R7, R23 ;  /* 0x000000070c077223 */ /* 0x000fe20000000017 */
[----:B0-----:R-:W-:-:S03]  /*0400*/  IADD3.X R3, PT, PT, RZ, R3, RZ, P1, !PT ;  /* 0x00000003ff037210 */ /* 0x001fc60000ffe4ff */
[----:B------:R-:W-:-:S04]  /*0410*/  FFMA R7, R14, R9, R7 ;  /* 0x000000090e077223 */ /* 0x000fc80000000007 */
[----:B------:R-:W-:Y:S01]  /*0420*/  FFMA R22, R4, R11, R7 ;  /* 0x0000000b04167223 */ /* 0x000fe20000000007 */
[----:B------:R-:W-:Y:S06]  /*0430*/  @P0 BRA `(.L_x_1) ;  /* 0xfffffffc00600947 */ /* 0x000fec000383ffff */
.L_x_0:
[----:B------:R-:W-:-:S13]  /*0440*/  ISETP.NE.AND P0, PT, R26, RZ, PT ;  /* 0x000000ff1a00720c */ /* 0x000fda0003f05270 */
[----:B------:R-:W-:Y:S05]  /*0450*/  @!P0 BRA `(.L_x_2) ;  /* 0x0000000000fc8947 */ /* 0x000fea0003800000 */
[----:B------:R-:W-:Y:S02]  /*0460*/  ISETP.GE.U32.AND P1, PT, R26, 0x4, PT ;  /* 0x000000041a00780c */ /* 0x000fe40003f26070 */
[----:B------:R-:W-:-:S04]  /*0470*/  LOP3.LUT R14, R17, 0x3, RZ, 0xc0, !PT ;  /* 0x00000003110e7812 */ /* 0x000fc800078ec0ff */
[----:B------:R-:W-:-:S07]  /*0480*/  ISETP.NE.AND P0, PT, R14, RZ, PT ;  /* 0x000000ff0e00720c */ /* 0x000fce0003f05270 */
[----:B------:R-:W-:Y:S06]  /*0490*/  @!P1 BRA `(.L_x_3) ;  /* 0x00000000006c9947 */ /* 0x000fec0003800000 */
[----:B------:R-:W1:Y:S01]  /*04a0*/  LDC.64 R6, c[0x0][0x388] ;  /* 0x0000e200ff067b82 */ /* 0x000e620000000a00 */
[----:B------:R-:W2:Y:S01]  /*04b0*/  LDCU.64 UR6, c[0x0][0x390] ;  /* 0x00007200ff0677ac */ /* 0x000ea20008000a00 */
[----:B------:R-:W-:Y:S01]  /*04c0*/  IMAD R3, R20, R17, R0 ;  /* 0x0000001114037224 */ /* 0x000fe200078e0200 */
[----:B------:R-:W-:-:S05]  /*04d0*/  IADD3 R5, PT, PT, R19, R20, RZ ;  /* 0x0000001413057210 */ /* 0x000fca0007ffe0ff */
[----:B------:R-:W3:Y:S01]  /*04e0*/  LDC.64 R10, c[0x0][0x390] ;  /* 0x0000e400ff0a7b82 */ /* 0x000ee20000000a00 */
[----:B-1----:R-:W-:Y:S01]  /*04f0*/  IMAD.WIDE R6, R3, 0x4, R6 ;  /* 0x0000000403067825 */ /* 0x002fe200078e0206 */
[----:B------:R-:W-:-:S04]  /*0500*/  IADD3 R3, P1, PT, R19, R20, RZ ;  /* 0x0000001413037210 */ /* 0x000fc80007f3e0ff */
[----:B------:R-:W-:Y:S01]  /*0510*/  IADD3.X R4, PT, PT, RZ, RZ, RZ, P1, !PT ;  /* 0x000000ffff047210 */ /* 0x000fe20000ffe4ff */
[----:B------:R-:W-:Y:S01]  /*0520*/  IMAD.WIDE R8, R17, 0x4, R6 ;  /* 0x0000000411087825 */ /* 0x000fe200078e0206 */
[----:B--2---:R-:W-:Y:S01]  /*0530*/  LEA R2, P1, R3, UR6, 0x2 ;  /* 0x0000000603027c11 */ /* 0x004fe2000f8210ff */
[----:B0-----:R-:W2:Y:S02]  /*0540*/  LDG.E R7, desc[UR4][R6.64] ;  /* 0x0000000406077981 */ /* 0x001ea4000c1e1900 */
[----:B---3--:R-:W-:Y:S01]  /*0550*/  IMAD.WIDE.U32 R10, R5, 0x4, R10 ;  /* 0x00000004050a7825 */ /* 0x008fe200078e000a */
[----:B------:R-:W-:-:S03]  /*0560*/  LEA.HI.X R3, R3, UR7, R4, 0x2, P1 ;  /* 0x0000000703037c11 */ /* 0x000fc600088f1404 */
[C---:B------:R-:W-:Y:S02]  /*0570*/  IMAD.WIDE R12, R17.reuse, 0x4, R8 ;  /* 0x00000004110c7825 */ /* 0x040fe400078e0208 */
[----:B------:R-:W2:Y:S04]  /*0580*/  LDG.E R10, desc[UR4][R10.64] ;  /* 0x000000040a0a7981 */ /* 0x000ea8000c1e1900 */
[----:B------:R-:W3:Y:S01]  /*0590*/  LDG.E R9, desc[UR4][R8.64] ;  /* 0x0000000408097981 */ /* 0x000ee2000c1e1900 */
[----:B------:R-:W-:-:S03]  /*05a0*/  IMAD.WIDE R4, R17, 0x4, R12 ;  /* 0x0000000411047825 */ /* 0x000fc600078e020c */
[----:B------:R-:W3:Y:S04]  /*05b0*/  LDG.E R15, desc[UR4][R2.64+0x4] ;  /* 0x00000404020f7981 */ /* 0x000ee8000c1e1900 */
[----:B------:R-:W4:Y:S04]  /*05c0*/  LDG.E R16, desc[UR4][R12.64] ;  /* 0x000000040c107981 */ /* 0x000f28000c1e1900 */
[----:B------:R-:W4:Y:S04]  /*05d0*/  LDG.E R18, desc[UR4][R2.64+0x8] ;  /* 0x0000080402127981 */ /* 0x000f28000c1e1900 */
[----:B------:R-:W5:Y:S04]  /*05e0*/  LDG.E R21, desc[UR4][R2.64+0xc] ;  /* 0x00000c0402157981 */ /* 0x000f68000c1e1900 */
[----:B------:R-:W5:Y:S01]  /*05f0*/  LDG.E R4, desc[UR4][R4.64] ;  /* 0x0000000404047981 */ /* 0x000f62000c1e1900 */
[----:B------:R-:W-:Y:S01]  /*0600*/  IADD3 R20, PT, PT, R20, 0x4, RZ ;  /* 0x0000000414147810 */ /* 0x000fe20007ffe0ff */
[----:B--2---:R-:W-:-:S04]  /*0610*/  FFMA R22, R7, R10, R22 ;  /* 0x0000000a07167223 */ /* 0x004fc80000000016 */
[----:B---3--:R-:W-:-:S04]  /*0620*/  FFMA R15, R9, R15, R22 ;  /* 0x0000000f090f7223 */ /* 0x008fc80000000016 */
[----:B----4-:R-:W-:-:S04]  /*0630*/  FFMA R15, R16, R18, R15 ;  /* 0x00000012100f7223 */ /* 0x010fc8000000000f */
[----:B-----5:R-:W-:-:S07]  /*0640*/  FFMA R22, R4, R21, R15 ;  /* 0x0000001504167223 */ /* 0x020fce000000000f */
.L_x_3:
[----:B------:R-:W-:Y:S05]  /*0650*/  @!P0 BRA `(.L_x_2) ;  /* 0x00000000007c8947 */ /* 0x000fea0003800000 */
[----:B------:R-:W-:Y:S02]  /*0660*/  ISETP.NE.AND P1, PT, R14, 0x1, PT ;  /* 0x000000010e00780c */ /* 0x000fe40003f25270 */
[----:B------:R-:W-:-:S04]  /*0670*/  LOP3.LUT R2, R17, 0x1, RZ, 0xc0, !PT ;  /* 0x0000000111027812 */ /* 0x000fc800078ec0ff */
[----:B------:R-:W-:-:S07]  /*0680*/  ISETP.NE.U32.AND P0, PT, R2, 0x1, PT ;  /* 0x000000010200780c */ /* 0x000fce0003f05070 */
[----:B------:R-:W1:Y:S01]  /*0690*/  @P1 LDC.64 R10, c[0x0][0x390] ;  /* 0x0000e400ff0a1b82 */ /* 0x000e620000000a00 */
[CC--:B------:R-:W-:Y:S02]  /*06a0*/  @P1 IADD3 R13, PT, PT, R19.reuse, R20.reuse, RZ ;  /* 0x00000014130d1210 */ /* 0x0c0fe40007ffe0ff */
[----:B------:R-:W-:-:S04]  /*06b0*/  @P1 IADD3 R12, P2, PT, R19, R20, RZ ;  /* 0x00000014130c1210 */ /* 0x000fc80007f5e0ff */
[----:B------:R-:W-:Y:S01]  /*06c0*/  @P1 IADD3.X R14, PT, PT, RZ, RZ, RZ, P2, !PT ;  /* 0x000000ffff0e1210 */ /* 0x000fe200017fe4ff */
[----:B------:R-:W2:Y:S08]  /*06d0*/  @P1 LDC.64 R8, c[0x0][0x388] ;  /* 0x0000e200ff081b82 */ /* 0x000eb00000000a00 */
[----:B------:R-:W3:Y:S08]  /*06e0*/  @P1 LDC.64 R6, c[0x0][0x390] ;  /* 0x0000e400ff061b82 */ /* 0x000ef00000000a00 */
[----:B------:R-:W4:Y:S01]  /*06f0*/  @!P0 LDC.64 R4, c[0x0][0x388] ;  /* 0x0000e200ff048b82 */ /* 0x000f220000000a00 */
[----:B-1----:R-:W-:-:S04]  /*0700*/  @P1 IMAD.WIDE.U32 R10, R13, 0x4, R10 ;  /* 0x000000040d0a1825 */ /* 0x002fc800078e000a */
[CC--:B------:R-:W-:Y:S01]  /*0710*/  @P1 IMAD R13, R20.reuse, R17.reuse, R0 ;  /* 0x00000011140d1224 */ /* 0x0c0fe200078e0200 */
[----:B------:R-:W-:Y:S01]  /*0720*/  @P1 IADD3 R20, PT, PT, R20, 0x2, RZ ;  /* 0x0000000214141810 */ /* 0x000fe20007ffe0ff */
[----:B0-----:R-:W5:Y:S01]  /*0730*/  @P1 LDG.E R10, desc[UR4][R10.64] ;  /* 0x000000040a0a1981 */ /* 0x001f62000c1e1900 */
[----:B------:R-:W0:Y:S01]  /*0740*/  @!P0 LDC.64 R2, c[0x0][0x390] ;  /* 0x0000e400ff028b82 */ /* 0x000e220000000a00 */
[----:B--2---:R-:W-:Y:S01]  /*0750*/  @P1 IMAD.WIDE R8, R13, 0x4, R8 ;  /* 0x000000040d081825 */ /* 0x004fe200078e0208 */
[----:B------:R-:W-:Y:S02]  /*0760*/  @!P0 IADD3 R21, PT, PT, R19, R20, RZ ;  /* 0x0000001413158210 */ /* 0x000fe40007ffe0ff */
[----:B---3--:R-:W-:Y:S01]  /*0770*/  @P1 LEA R6, P2, R12, R6, 0x2 ;  /* 0x000000060c061211 */ /* 0x008fe200078410ff */
[----:B------:R-:W-:Y:S01]  /*0780*/  @!P0 IMAD R15, R20, R17, R0 ;  /* 0x00000011140f8224 */ /* 0x000fe200078e0200 */
[----:B------:R-:W5:Y:S02]  /*0790*/  @P1 LDG.E R23, desc[UR4][R8.64] ;  /* 0x0000000408171981 */ /* 0x000f64000c1e1900 */
[----:B------:R-:W-:Y:S01]  /*07a0*/  @P1 LEA.HI.X R7, R12, R7, R14, 0x2, P2 ;  /* 0x000000070c071211 */ /* 0x000fe200010f140e */
[----:B------:R-:W-:-:S04]  /*07b0*/  @P1 IMAD.WIDE R12, R17, 0x4, R8 ;  /* 0x00000004110c1825 */ /* 0x000fc800078e0208 */
[----:B----4-:R-:W-:Y:S01]  /*07c0*/  @!P0 IMAD.WIDE R4, R15, 0x4, R4 ;  /* 0x000000040f048825 */ /* 0x010fe200078e0204 */
[----:B------:R-:W2:Y:S04]  /*07d0*/  @P1 LDG.E R6, desc[UR4][R6.64+0x4] ;  /* 0x0000040406061981 */ /* 0x000ea8000c1e1900 */
[----:B------:R-:W2:Y:S01]  /*07e0*/  @P1 LDG.E R13, desc[UR4][R12.64] ;  /* 0x000000040c0d1981 */ /* 0x000ea2000c1e1900 */
[----:B0-----:R-:W-:-:S03]  /*07f0*/  @!P0 IMAD.WIDE.U32 R2, R21, 0x4, R2 ;  /* 0x0000000415028825 */ /* 0x001fc600078e0002 */
[----:B------:R-:W3:Y:S04]  /*0800*/  @!P0 LDG.E R5, desc[UR4][R4.64] ;  /* 0x0000000404058981 */ /* 0x000ee8000c1e1900 */
[----:B------:R-:W3:Y:S01]  /*0810*/  @!P0 LDG.E R2, desc[UR4][R2.64] ;  /* 0x0000000402028981 */ /* 0x000ee2000c1e1900 */
[----:B-----5:R-:W-:-:S04]  /*0820*/  @P1 FFMA R10, R23, R10, R22 ;  /* 0x0000000a170a1223 */ /* 0x020fc80000000016 */
[----:B--2---:R-:W-:-:S04]  /*0830*/  @P1 FFMA R22, R13, R6, R10 ;  /* 0x000000060d161223 */ /* 0x004fc8000000000a */
[----:B---3--:R-:W-:-:S07]  /*0840*/  @!P0 FFMA R22, R5, R2, R22 ;  /* 0x0000000205168223 */ /* 0x008fce0000000016 */
.L_x_2:
[----:B------:R-:W1:Y:S01]  /*0850*/  LDC.64 R2, c[0x0][0x398] ;  /* 0x0000e600ff027b82 */ /* 0x000e620000000a00 */
[----:B------:R-:W-:-:S05]  /*0860*/  IADD3 R19, PT, PT, R0, R19, RZ ;  /* 0x0000001300137210 */ /* 0x000fca0007ffe0ff */
[----:B-1----:R-:W-:-:S05]  /*0870*/  IMAD.WIDE R2, R19, 0x4, R2 ;  /* 0x0000000413027825 */ /* 0x002fca00078e0202 */
[----:B0-----:R-:W-:Y:S01]  /*0880*/  STG.E desc[UR4][R2.64], R22 ;  /* 0x0000001602007986 */ /* 0x001fe2000c101904 */
[----:B------:R-:W-:Y:S05]  /*0890*/  EXIT ;  /* 0x000000000000794d */ /* 0x000fea0003800000 */
.L_x_4:
[----:B------:R-:W-:-:S00]  /*08a0*/  BRA `(.L_x_4) ;  /* 0xfffffffc00fc7947 */ /* 0x000fc0000383ffff */
[----:B------:R-:W-:-:S00]  /*08b0*/  NOP ;  /* 0x0000000000007918 */ /* 0x000fc00000000000 */
        /* <DEDUP_REMOVED lines=12> */
.L_x_5:


//--------------------- .nv.shared.reserved.0     --------------------------
	.section	.nv.shared.reserved.0,"aw",@nobits
	.weak		__nv_reservedSMEM_offset_0_alias
	.size		__nv_reservedSMEM_offset_0_alias, 0, 64
	.other		__nv_reservedSMEM_offset_0_alias,@"STO_CUDA_RESERVED_SHARED STV_DEFAULT"
__nv_reservedSMEM_offset_0_alias:
	.zero		0
	.zero		64


//--------------------- .nv.constant0._Z10cuda_dgemmiPfS_S_ --------------------------
	.section	.nv.constant0._Z10cuda_dgemmiPfS_S_,"a",@progbits
	.sectionflags	@""
	.align	4
.nv.constant0._Z10cuda_dgemmiPfS_S_:
	.zero		928


//--------------------- SYMBOLS --------------------------

	.type		.nv.reservedSmem.offset0,@object
	.size		.nv.reservedSmem.offset0,0x4
